//
// Generated by NVIDIA NVVM Compiler
//
// Compiler Build ID: CL-36424714
// Cuda compilation tools, release 13.0, V13.0.88
// Based on NVVM 20.0.0
//

.version 9.0
.target sm_100
.address_size 64

	// .globl	_Z11Insert_ElemPViPiS1_S0_S1_

.visible .entry _Z11Insert_ElemPViPiS1_S0_S1_(
	.param .u64 .ptr .align 1 _Z11Insert_ElemPViPiS1_S0_S1__param_0,
	.param .u64 .ptr .align 1 _Z11Insert_ElemPViPiS1_S0_S1__param_1,
	.param .u64 .ptr .align 1 _Z11Insert_ElemPViPiS1_S0_S1__param_2,
	.param .u64 .ptr .align 1 _Z11Insert_ElemPViPiS1_S0_S1__param_3,
	.param .u64 .ptr .align 1 _Z11Insert_ElemPViPiS1_S0_S1__param_4
)
{
	.reg .pred 	%p<12>;
	.reg .b32 	%r<32>;
	.reg .b64 	%rd<25>;

	ld.param.u64 	%rd8, [_Z11Insert_ElemPViPiS1_S0_S1__param_0];
	ld.param.u64 	%rd6, [_Z11Insert_ElemPViPiS1_S0_S1__param_1];
	ld.param.u64 	%rd7, [_Z11Insert_ElemPViPiS1_S0_S1__param_2];
	ld.param.u64 	%rd9, [_Z11Insert_ElemPViPiS1_S0_S1__param_3];
	ld.param.u64 	%rd10, [_Z11Insert_ElemPViPiS1_S0_S1__param_4];
	cvta.to.global.u64 	%rd1, %rd9;
	cvta.to.global.u64 	%rd2, %rd8;
	cvta.to.global.u64 	%rd11, %rd10;
	mov.u32 	%r9, %ctaid.x;
	mov.u32 	%r10, %ntid.x;
	mov.u32 	%r11, %tid.x;
	mad.lo.s32 	%r1, %r9, %r10, %r11;
	ld.global.u32 	%r12, [%rd11];
	setp.ge.s32 	%p2, %r1, %r12;
	@%p2 bra 	$L__BB0_8;
	cvta.to.global.u64 	%rd12, %rd7;
	cvta.to.global.u64 	%rd13, %rd6;
	atom.global.inc.u32 	%r30, [%rd12], 200010;
	mul.wide.s32 	%rd14, %r1, 4;
	add.s64 	%rd15, %rd13, %rd14;
	ld.global.u32 	%r13, [%rd15];
	mul.wide.s32 	%rd16, %r30, 4;
	add.s64 	%rd17, %rd2, %rd16;
	st.volatile.global.u32 	[%rd17], %r13;
	add.s32 	%r14, %r30, -1;
	shr.u32 	%r15, %r14, 31;
	add.s32 	%r16, %r14, %r15;
	shr.s32 	%r31, %r16, 1;
$L__BB0_2:
	mul.wide.s32 	%rd18, %r31, 4;
	add.s64 	%rd3, %rd1, %rd18;
	atom.relaxed.global.cas.b32 	%r17, [%rd3], 0, 1;
	setp.ne.s32 	%p4, %r17, 0;
	mov.pred 	%p11, 0;
	@%p4 bra 	$L__BB0_7;
	add.s64 	%rd4, %rd2, %rd18;
	ld.volatile.global.u32 	%r18, [%rd4];
	mul.wide.s32 	%rd20, %r30, 4;
	add.s64 	%rd5, %rd2, %rd20;
	ld.volatile.global.u32 	%r19, [%rd5];
	setp.le.s32 	%p5, %r18, %r19;
	@%p5 bra 	$L__BB0_6;
	ld.volatile.global.u32 	%r21, [%rd4];
	ld.volatile.global.u32 	%r22, [%rd5];
	st.volatile.global.u32 	[%rd4], %r22;
	st.volatile.global.u32 	[%rd5], %r21;
	membar.gl;
	add.s64 	%rd24, %rd1, %rd20;
	mov.b32 	%r23, 0;
	st.volatile.global.u32 	[%rd24], %r23;
	add.s32 	%r24, %r31, -1;
	shr.u32 	%r25, %r24, 31;
	add.s32 	%r26, %r24, %r25;
	shr.s32 	%r6, %r26, 1;
	setp.ne.s32 	%p8, %r31, 0;
	mov.u32 	%r30, %r31;
	mov.u32 	%r31, %r6;
	@%p8 bra 	$L__BB0_7;
	mov.b32 	%r30, 0;
	st.volatile.global.u32 	[%rd1], %r30;
	mov.pred 	%p11, -1;
	mov.u32 	%r31, %r30;
	bra.uni 	$L__BB0_7;
$L__BB0_6:
	add.s64 	%rd22, %rd1, %rd20;
	mov.b32 	%r20, 0;
	st.volatile.global.u32 	[%rd22], %r20;
	st.volatile.global.u32 	[%rd3], %r20;
	mov.pred 	%p11, -1;
$L__BB0_7:
	membar.gl;
	not.pred 	%p10, %p11;
	@%p10 bra 	$L__BB0_2;
$L__BB0_8:
	ret;

}


// ===== COMPILED SASS (sm_100) =====

	.target	sm_100

	.elftype	@"ET_EXEC"


//--------------------- .note.nv.tkinfo           --------------------------
	.section	.note.nv.tkinfo,"",@"SHT_NOTE"
	.sectionflags	@"SHF_NOTE_NV_TKINFO"
	.tkinfo
        /*0018*/ 	.word	0x00000002
        /*0030*/ 	.string	""
        /*0030*/ 	.string	"ptxas"
        /*0030*/ 	.string	"Cuda compilation tools, release 13.0, V13.0.88"
        /*0030*/ 	.string	"Build cuda_13.0.r13.0/compiler.36424714_0"
        /*0030*/ 	.string	"-arch sm_100 -m 64 "



//--------------------- .note.nv.cuinfo           --------------------------
	.section	.note.nv.cuinfo,"",@"SHT_NOTE"
	.sectionflags	@"SHF_NOTE_NV_CUINFO"
        /*0018*/ 	.short	0x0002
        /*001a*/ 	.short	0x0064
        /*001c*/ 	.short	0x0082
	.zero		2


//--------------------- .nv.info                  --------------------------
	.section	.nv.info,"",@"SHT_CUDA_INFO"
	.align	4


	//----- nvinfo : EIATTR_REGCOUNT
	.align		4
        /*0000*/ 	.byte	0x04, 0x2f
        /*0002*/ 	.short	(.L_1 - .L_0)
	.align		4
.L_0:
        /*0004*/ 	.word	index@(_Z11Insert_ElemPViPiS1_S0_S1_)
        /*0008*/ 	.word	0x00000016


	//----- nvinfo : EIATTR_FRAME_SIZE
	.align		4
.L_1:
        /*000c*/ 	.byte	0x04, 0x11
        /*000e*/ 	.short	(.L_3 - .L_2)
	.align		4
.L_2:
        /*0010*/ 	.word	index@(_Z11Insert_ElemPViPiS1_S0_S1_)
        /*0014*/ 	.word	0x00000000


	//----- nvinfo : EIATTR_MIN_STACK_SIZE
	.align		4
.L_3:
        /*0018*/ 	.byte	0x04, 0x12
        /*001a*/ 	.short	(.L_5 - .L_4)
	.align		4
.L_4:
        /*001c*/ 	.word	index@(_Z11Insert_ElemPViPiS1_S0_S1_)
        /*0020*/ 	.word	0x00000000
.L_5:


//--------------------- .nv.compat                --------------------------
	.section	.nv.compat,"",@"SHT_CUDA_COMPAT_INFO"
	.align	4
        /*0000*/ 	.byte	0x02, 0x09, 0x00, 0x00, 0x02, 0x02, 0x01, 0x00, 0x02, 0x05, 0x05, 0x00, 0x03, 0x07, 0x01, 0x01
        /*0010*/ 	.byte	0x02, 0x03, 0x00, 0x00, 0x02, 0x06, 0x01, 0x00, 0x04, 0x0b, 0x08, 0x00, 0x09, 0x00, 0x00, 0x00
        /*0020*/ 	.byte	0x00, 0x00, 0x00, 0x00


//--------------------- .nv.info._Z11Insert_ElemPViPiS1_S0_S1_ --------------------------
	.section	.nv.info._Z11Insert_ElemPViPiS1_S0_S1_,"",@"SHT_CUDA_INFO"
	.sectionflags	@""
	.align	4


	//----- nvinfo : EIATTR_CUDA_API_VERSION
	.align		4
        /*0000*/ 	.byte	0x04, 0x37
        /*0002*/ 	.short	(.L_7 - .L_6)
.L_6:
        /*0004*/ 	.word	0x00000082


	//----- nvinfo : EIATTR_KPARAM_INFO
	.align		4
.L_7:
        /*0008*/ 	.byte	0x04, 0x17
        /*000a*/ 	.short	(.L_9 - .L_8)
.L_8:
        /*000c*/ 	.word	0x00000000
        /*0010*/ 	.short	0x0004
        /*0012*/ 	.short	0x0020
        /*0014*/ 	.byte	0x00, 0xf5, 0x21, 0x00


	//----- nvinfo : EIATTR_KPARAM_INFO
	.align		4
.L_9:
        /*0018*/ 	.byte	0x04, 0x17
        /*001a*/ 	.short	(.L_11 - .L_10)
.L_10:
        /*001c*/ 	.word	0x00000000
        /*0020*/ 	.short	0x0003
        /*0022*/ 	.short	0x0018
        /*0024*/ 	.byte	0x00, 0xf5, 0x21, 0x00


	//----- nvinfo : EIATTR_KPARAM_INFO
	.align		4
.L_11:
        /*0028*/ 	.byte	0x04, 0x17
        /*002a*/ 	.short	(.L_13 - .L_12)
.L_12:
        /*002c*/ 	.word	0x00000000
        /*0030*/ 	.short	0x0002
        /*0032*/ 	.short	0x0010
        /*0034*/ 	.byte	0x00, 0xf5, 0x21, 0x00


	//----- nvinfo : EIATTR_KPARAM_INFO
	.align		4
.L_13:
        /*0038*/ 	.byte	0x04, 0x17
        /*003a*/ 	.short	(.L_15 - .L_14)
.L_14:
        /*003c*/ 	.word	0x00000000
        /*0040*/ 	.short	0x0001
        /*0042*/ 	.short	0x0008
        /*0044*/ 	.byte	0x00, 0xf5, 0x21, 0x00


	//----- nvinfo : EIATTR_KPARAM_INFO
	.align		4
.L_15:
        /*0048*/ 	.byte	0x04, 0x17
        /*004a*/ 	.short	(.L_17 - .L_16)
.L_16:
        /*004c*/ 	.word	0x00000000
        /*0050*/ 	.short	0x0000
        /*0052*/ 	.short	0x0000
        /*0054*/ 	.byte	0x00, 0xf5, 0x21, 0x00


	//----- nvinfo : EIATTR_SPARSE_MMA_MASK
	.align		4
.L_17:
        /*0058*/ 	.byte	0x03, 0x50
        /*005a*/ 	.short	0x0000


	//----- nvinfo : EIATTR_MAXREG_COUNT
	.align		4
        /*005c*/ 	.byte	0x03, 0x1b
        /*005e*/ 	.short	0x00ff


	//----- nvinfo : EIATTR_MERCURY_ISA_VERSION
	.align		4
        /*0060*/ 	.byte	0x03, 0x5f
        /*0062*/ 	.short	0x0101


	//----- nvinfo : EIATTR_VRC_CTA_INIT_COUNT
	.align		4
        /*0064*/ 	.byte	0x02, 0x4a
	.zero		1
	.zero		1


	//----- nvinfo : EIATTR_EXIT_INSTR_OFFSETS
	.align		4
        /*0068*/ 	.byte	0x04, 0x1c
        /*006a*/ 	.short	(.L_19 - .L_18)


	//   ....[0]....
.L_18:
        /*006c*/ 	.word	0x00000090


	//   ....[1]....
        /*0070*/ 	.word	0x00000480


	//----- nvinfo : EIATTR_CRS_STACK_SIZE
	.align		4
.L_19:
        /*0074*/ 	.byte	0x04, 0x1e
        /*0076*/ 	.short	(.L_21 - .L_20)
.L_20:
        /*0078*/ 	.word	0x00000000


	//----- nvinfo : EIATTR_CBANK_PARAM_SIZE
	.align		4
.L_21:
        /*007c*/ 	.byte	0x03, 0x19
        /*007e*/ 	.short	0x0028


	//----- nvinfo : EIATTR_PARAM_CBANK
	.align		4
        /*0080*/ 	.byte	0x04, 0x0a
        /*0082*/ 	.short	(.L_23 - .L_22)
	.align		4
.L_22:
        /*0084*/ 	.word	index@(.nv.constant0._Z11Insert_ElemPViPiS1_S0_S1_)
        /*0088*/ 	.short	0x0380
        /*008a*/ 	.short	0x0028


	//----- nvinfo : EIATTR_SW_WAR
	.align		4
.L_23:
        /*008c*/ 	.byte	0x04, 0x36
        /*008e*/ 	.short	(.L_25 - .L_24)
.L_24:
        /*0090*/ 	.word	0x00000008
.L_25:


//--------------------- .nv.callgraph             --------------------------
	.section	.nv.callgraph,"",@"SHT_CUDA_CALLGRAPH"
	.align	4
	.sectionentsize	8
	.align		4
        /*0000*/ 	.word	0x00000000
	.align		4
        /*0004*/ 	.word	0xffffffff
	.align		4
        /*0008*/ 	.word	0x00000000
	.align		4
        /*000c*/ 	.word	0xfffffffe
	.align		4
        /*0010*/ 	.word	0x00000000
	.align		4
        /*0014*/ 	.word	0xfffffffd
	.align		4
        /*0018*/ 	.word	0x00000000
	.align		4
        /*001c*/ 	.word	0xfffffffc


//--------------------- .text._Z11Insert_ElemPViPiS1_S0_S1_ --------------------------
	.section	.text._Z11Insert_ElemPViPiS1_S0_S1_,"ax",@progbits
	.align	128
        .global         _Z11Insert_ElemPViPiS1_S0_S1_
        .type           _Z11Insert_ElemPViPiS1_S0_S1_,@function
        .size           _Z11Insert_ElemPViPiS1_S0_S1_,(.L_x_5 - _Z11Insert_ElemPViPiS1_S0_S1_)
        .other          _Z11Insert_ElemPViPiS1_S0_S1_,@"STO_CUDA_ENTRY STV_DEFAULT"
_Z11Insert_ElemPViPiS1_S0_S1_:
.text._Z11Insert_ElemPViPiS1_S0_S1_:
[----:B------:R-:W-:Y:S08]  /*0000*/  LDC R1, c[0x0][0x37c] ;  /* 0x0000df00ff017b82 */ /* 0x000ff00000000800 */
[----:B------:R-:W0:Y:S01]  /*0010*/  LDC.64 R2, c[0x0][0x3a0] ;  /* 0x0000e800ff027b82 */ /* 0x000e220000000a00 */
[----:B------:R-:W0:Y:S02]  /*0020*/  LDCU.64 UR4, c[0x0][0x358] ;  /* 0x00006b00ff0477ac */ /* 0x000e240008000a00 */
[----:B0-----:R-:W2:Y:S05]  /*0030*/  LDG.E R2, desc[UR4][R2.64] ;  /* 0x0000000402027981 */ /* 0x001eaa000c1e1900 */
[----:B------:R-:W0:Y:S01]  /*0040*/  S2UR UR6, SR_CTAID.X ;  /* 0x00000000000679c3 */ /* 0x000e220000002500 */
[----:B------:R-:W0:Y:S07]  /*0050*/  S2R R0, SR_TID.X ;  /* 0x0000000000007919 */ /* 0x000e2e0000002100 */
[----:B------:R-:W0:Y:S02]  /*0060*/  LDC R5, c[0x0][0x360] ;  /* 0x0000d800ff057b82 */ /* 0x000e240000000800 */
[----:B0-----:R-:W-:-:S05]  /*0070*/  IMAD R5, R5, UR6, R0 ;  /* 0x0000000605057c24 */ /* 0x001fca000f8e0200 */
[----:B--2---:R-:W-:-:S13]  /*0080*/  ISETP.GE.AND P0, PT, R5, R2, PT ;  /* 0x000000020500720c */ /* 0x004fda0003f06270 */
[----:B------:R-:W-:Y:S05]  /*0090*/  @P0 EXIT ;  /* 0x000000000000094d */ /* 0x000fea0003800000 */
[----:B------:R-:W0:Y:S01]  /*00a0*/  LDC.64 R8, c[0x0][0x388] ;  /* 0x0000e200ff087b82 */ /* 0x000e220000000a00 */
[----:B------:R-:W-:-:S07]  /*00b0*/  IMAD.MOV.U32 R13, RZ, RZ, 0x30d4a ;  /* 0x00030d4aff0d7424 */ /* 0x000fce00078e00ff */
[----:B------:R-:W1:Y:S08]  /*00c0*/  LDC.64 R6, c[0x0][0x390] ;  /* 0x0000e400ff067b82 */ /* 0x000e700000000a00 */
[----:B------:R-:W2:Y:S01]  /*00d0*/  LDC.64 R10, c[0x0][0x380] ;  /* 0x0000e000ff0a7b82 */ /* 0x000ea20000000a00 */
[----:B0-----:R-:W-:-:S07]  /*00e0*/  IMAD.WIDE R8, R5, 0x4, R8 ;  /* 0x0000000405087825 */ /* 0x001fce00078e0208 */
[----:B------:R-:W0:Y:S01]  /*00f0*/  LDC.64 R2, c[0x0][0x398] ;  /* 0x0000e600ff027b82 */ /* 0x000e220000000a00 */
[----:B-1----:R-:W2:Y:S07]  /*0100*/  ATOMG.E.INC.STRONG.GPU PT, R7, desc[UR4][R6.64], R13 ;  /* 0x8000000d060779a8 */ /* 0x002eae00099ef104 */
[----:B------:R-:W1:Y:S01]  /*0110*/  LDC.64 R4, c[0x0][0x380] ;  /* 0x0000e000ff047b82 */ /* 0x000e620000000a00 */
[----:B------:R-:W3:Y:S01]  /*0120*/  LDG.E R9, desc[UR4][R8.64] ;  /* 0x0000000408097981 */ /* 0x000ee2000c1e1900 */
[----:B--2---:R-:W-:-:S04]  /*0130*/  IMAD.WIDE R10, R7, 0x4, R10 ;  /* 0x00000004070a7825 */ /* 0x004fc800078e020a */
[----:B------:R-:W-:Y:S01]  /*0140*/  VIADD R0, R7, 0xffffffff ;  /* 0xffffffff07007836 */ /* 0x000fe20000000000 */
[----:B---3--:R2:W-:Y:S04]  /*0150*/  STG.E.STRONG.SYS desc[UR4][R10.64], R9 ;  /* 0x000000090a007986 */ /* 0x0085e8000c115904 */
[----:B------:R-:W-:-:S04]  /*0160*/  LEA.HI R0, R0, R0, RZ, 0x1 ;  /* 0x0000000000007211 */ /* 0x000fc800078f08ff */
[----:B01----:R-:W-:-:S07]  /*0170*/  SHF.R.S32.HI R15, RZ, 0x1, R0 ;  /* 0x00000001ff0f7819 */ /* 0x003fce0000011400 */
.L_x_3:
[----:B0-2---:R-:W-:Y:S02]  /*0180*/  HFMA2 R11, -RZ, RZ, 0, 5.9604644775390625e-08 ;  /* 0x00000001ff0b7431 */ /* 0x005fe400000001ff */
[----:B-1----:R-:W-:Y:S01]  /*0190*/  IMAD.WIDE R8, R15, 0x4, R2 ;  /* 0x000000040f087825 */ /* 0x002fe200078e0202 */
[----:B------:R-:W-:Y:S05]  /*01a0*/  YIELD ;  /* 0x0000000000007946 */ /* 0x000fea0003800000 */
[----:B------:R-:W-:-:S05]  /*01b0*/  IMAD.MOV.U32 R10, RZ, RZ, RZ ;  /* 0x000000ffff0a7224 */ /* 0x000fca00078e00ff */
[----:B------:R-:W2:Y:S01]  /*01c0*/  ATOMG.E.CAS.STRONG.GPU PT, R0, [R8], R10, R11 ;  /* 0x0000000a080073a9 */ /* 0x000ea200001ee10b */
[----:B------:R-:W-:Y:S01]  /*01d0*/  BSSY.RECONVERGENT B0, `(.L_x_0) ;  /* 0x0000025000007945 */ /* 0x000fe20003800200 */
[----:B------:R-:W-:Y:S02]  /*01e0*/  PLOP3.LUT P0, PT, PT, PT, PT, 0x8, 0x80 ;  /* 0x000000000080781c */ /* 0x000fe40003f0e170 */
[----:B--2---:R-:W-:-:S13]  /*01f0*/  ISETP.NE.AND P1, PT, R0, RZ, PT ;  /* 0x000000ff0000720c */ /* 0x004fda0003f25270 */
[----:B------:R-:W-:Y:S05]  /*0200*/  @P1 BRA `(.L_x_1) ;  /* 0x0000000000841947 */ /* 0x000fea0003800000 */
[----:B------:R-:W-:-:S04]  /*0210*/  IMAD.WIDE R10, R15, 0x4, R4 ;  /* 0x000000040f0a7825 */ /* 0x000fc800078e0204 */
[----:B------:R-:W-:Y:S01]  /*0220*/  IMAD.WIDE R12, R7, 0x4, R4 ;  /* 0x00000004070c7825 */ /* 0x000fe200078e0204 */
[----:B------:R-:W2:Y:S04]  /*0230*/  LDG.E.STRONG.SYS R0, desc[UR4][R10.64] ;  /* 0x000000040a007981 */ /* 0x000ea8000c1f5900 */
[----:B------:R-:W2:Y:S02]  /*0240*/  LDG.E.STRONG.SYS R17, desc[UR4][R12.64] ;  /* 0x000000040c117981 */ /* 0x000ea4000c1f5900 */
[----:B--2---:R-:W-:-:S13]  /*0250*/  ISETP.GT.AND P1, PT, R0, R17, PT ;  /* 0x000000110000720c */ /* 0x004fda0003f24270 */
[----:B------:R-:W-:Y:S05]  /*0260*/  @!P1 BRA `(.L_x_2) ;  /* 0x00000000005c9947 */ /* 0x000fea0003800000 */
[----:B------:R-:W2:Y:S04]  /*0270*/  LDG.E.STRONG.SYS R17, desc[UR4][R10.64] ;  /* 0x000000040a117981 */ /* 0x000ea8000c1f5900 */
[----:B------:R-:W3:Y:S01]  /*0280*/  LDG.E.STRONG.SYS R19, desc[UR4][R12.64] ;  /* 0x000000040c137981 */ /* 0x000ee2000c1f5900 */
[----:B------:R-:W-:-:S03]  /*0290*/  IMAD.WIDE R8, R7, 0x4, R2 ;  /* 0x0000000407087825 */ /* 0x000fc600078e0202 */
[----:B---3--:R1:W-:Y:S04]  /*02a0*/  STG.E.STRONG.SYS desc[UR4][R10.64], R19 ;  /* 0x000000130a007986 */ /* 0x0083e8000c115904 */
[----:B--2---:R1:W-:Y:S01]  /*02b0*/  STG.E.STRONG.SYS desc[UR4][R12.64], R17 ;  /* 0x000000110c007986 */ /* 0x0043e2000c115904 */
[----:B------:R-:W-:Y:S06]  /*02c0*/  MEMBAR.SC.GPU ;  /* 0x0000000000007992 */ /* 0x000fec0000002000 */
[----:B------:R-:W-:-:S00]  /*02d0*/  ERRBAR ;  /* 0x00000000000079ab */ /* 0x000fc00000000000 */
[----:B------:R-:W-:Y:S06]  /*02e0*/  CGAERRBAR ;  /* 0x00000000000075ab */ /* 0x000fec0000000000 */
[----:B------:R-:W-:Y:S04]  /*02f0*/  CCTL.IVALL ;  /* 0x00000000ff00798f */ /* 0x000fe80002000000 */
[----:B------:R1:W-:Y:S01]  /*0300*/  STG.E.STRONG.SYS desc[UR4][R8.64], RZ ;  /* 0x000000ff08007986 */ /* 0x0003e2000c115904 */
[C---:B------:R-:W-:Y:S01]  /*0310*/  ISETP.NE.AND P1, PT, R15.reuse, RZ, PT ;  /* 0x000000ff0f00720c */ /* 0x040fe20003f25270 */
[----:B------:R-:W-:Y:S01]  /*0320*/  IMAD.MOV.U32 R7, RZ, RZ, R15 ;  /* 0x000000ffff077224 */ /* 0x000fe200078e000f */
[----:B------:R-:W-:-:S04]  /*0330*/  IADD3 R0, PT, PT, R15, -0x1, RZ ;  /* 0xffffffff0f007810 */ /* 0x000fc80007ffe0ff */
[----:B------:R-:W-:-:S04]  /*0340*/  LEA.HI R0, R0, R0, RZ, 0x1 ;  /* 0x0000000000007211 */ /* 0x000fc800078f08ff */
[----:B------:R-:W-:-:S04]  /*0350*/  SHF.R.S32.HI R0, RZ, 0x1, R0 ;  /* 0x00000001ff007819 */ /* 0x000fc80000011400 */
[----:B------:R-:W-:Y:S01]  /*0360*/  MOV R15, R0 ;  /* 0x00000000000f7202 */ /* 0x000fe20000000f00 */
[----:B-1----:R-:W-:Y:S06]  /*0370*/  @P1 BRA `(.L_x_1) ;  /* 0x0000000000281947 */ /* 0x002fec0003800000 */
[----:B------:R-:W0:Y:S01]  /*0380*/  LDC.64 R8, c[0x0][0x398] ;  /* 0x0000e600ff087b82 */ /* 0x000e220000000a00 */
[----:B------:R-:W-:Y:S01]  /*0390*/  HFMA2 R15, -RZ, RZ, 0, 0 ;  /* 0x00000000ff0f7431 */ /* 0x000fe200000001ff */
[----:B------:R-:W-:Y:S01]  /*03a0*/  PLOP3.LUT P0, PT, PT, PT, PT, 0x80, 0x8 ;  /* 0x000000000008781c */ /* 0x000fe20003f0f070 */
[----:B------:R-:W-:Y:S01]  /*03b0*/  IMAD.MOV.U32 R7, RZ, RZ, RZ ;  /* 0x000000ffff077224 */ /* 0x000fe200078e00ff */
[----:B0-----:R1:W-:Y:S01]  /*03c0*/  STG.E.STRONG.SYS desc[UR4][R8.64], RZ ;  /* 0x000000ff08007986 */ /* 0x0013e2000c115904 */
[----:B------:R-:W-:Y:S10]  /*03d0*/  BRA `(.L_x_1) ;  /* 0x0000000000107947 */ /* 0x000ff40003800000 */
.L_x_2:
[----:B------:R-:W-:Y:S01]  /*03e0*/  IMAD.WIDE R10, R7, 0x4, R2 ;  /* 0x00000004070a7825 */ /* 0x000fe200078e0202 */
[----:B------:R-:W-:-:S04]  /*03f0*/  PLOP3.LUT P0, PT, PT, PT, PT, 0x80, 0x8 ;  /* 0x000000000008781c */ /* 0x000fc80003f0f070 */
[----:B------:R0:W-:Y:S04]  /*0400*/  STG.E.STRONG.SYS desc[UR4][R10.64], RZ ;  /* 0x000000ff0a007986 */ /* 0x0001e8000c115904 */
[----:B------:R0:W-:Y:S05]  /*0410*/  STG.E.STRONG.SYS desc[UR4][R8.64], RZ ;  /* 0x000000ff08007986 */ /* 0x0001ea000c115904 */
.L_x_1:
[----:B------:R-:W-:Y:S05]  /*0420*/  BSYNC.RECONVERGENT B0 ;  /* 0x0000000000007941 */ /* 0x000fea0003800200 */
.L_x_0:
[----:B------:R-:W-:Y:S06]  /*0430*/  MEMBAR.SC.GPU ;  /* 0x0000000000007992 */ /* 0x000fec0000002000 */
[----:B------:R-:W-:-:S00]  /*0440*/  ERRBAR ;  /* 0x00000000000079ab */ /* 0x000fc00000000000 */
[----:B------:R-:W-:Y:S06]  /*0450*/  CGAERRBAR ;  /* 0x00000000000075ab */ /* 0x000fec0000000000 */
[----:B------:R-:W-:Y:S01]  /*0460*/  CCTL.IVALL ;  /* 0x00000000ff00798f */ /* 0x000fe20002000000 */
[----:B------:R-:W-:Y:S05]  /*0470*/  @!P0 BRA `(.L_x_3) ;  /* 0xfffffffc00408947 */ /* 0x000fea000383ffff */
[----:B------:R-:W-:Y:S05]  /*0480*/  EXIT ;  /* 0x000000000000794d */ /* 0x000fea0003800000 */
.L_x_4:
[----:B------:R-:W-:-:S00]  /*0490*/  BRA `(.L_x_4) ;  /* 0xfffffffc00fc7947 */ /* 0x000fc0000383ffff */
[----:B------:R-:W-:-:S00]  /*04a0*/  NOP ;  /* 0x0000000000007918 */ /* 0x000fc00000000000 */
        /* <DEDUP_REMOVED lines=13> */
.L_x_5:


//--------------------- .nv.shared.reserved.0     --------------------------
	.section	.nv.shared.reserved.0,"aw",@nobits
	.weak		__nv_reservedSMEM_offset_0_alias
	.size		__nv_reservedSMEM_offset_0_alias, 0, 64
	.other		__nv_reservedSMEM_offset_0_alias,@"STO_CUDA_RESERVED_SHARED STV_DEFAULT"
__nv_reservedSMEM_offset_0_alias:
	.zero		0
	.zero		64


//--------------------- .nv.constant0._Z11Insert_ElemPViPiS1_S0_S1_ --------------------------
	.section	.nv.constant0._Z11Insert_ElemPViPiS1_S0_S1_,"a",@progbits
	.sectionflags	@""
	.align	4
.nv.constant0._Z11Insert_ElemPViPiS1_S0_S1_:
	.zero		936


//--------------------- SYMBOLS --------------------------

	.type		.nv.reservedSmem.offset0,@object
	.size		.nv.reservedSmem.offset0,0x4
